//
// Generated by NVIDIA NVVM Compiler
//
// Compiler Build ID: CL-36424714
// Cuda compilation tools, release 13.0, V13.0.88
// Based on NVVM 20.0.0
//

.version 9.0
.target sm_100
.address_size 64

	// .globl	k_random_search_4_1_21_f_f7def86f0a03

.visible .entry k_random_search_4_1_21_f_f7def86f0a03(
	.param .u64 .ptr .align 1 k_random_search_4_1_21_f_f7def86f0a03_param_0,
	.param .u64 .ptr .align 1 k_random_search_4_1_21_f_f7def86f0a03_param_1,
	.param .u64 .ptr .align 1 k_random_search_4_1_21_f_f7def86f0a03_param_2,
	.param .u64 .ptr .align 1 k_random_search_4_1_21_f_f7def86f0a03_param_3,
	.param .u64 .ptr .align 1 k_random_search_4_1_21_f_f7def86f0a03_param_4,
	.param .u64 .ptr .align 1 k_random_search_4_1_21_f_f7def86f0a03_param_5,
	.param .u64 .ptr .align 1 k_random_search_4_1_21_f_f7def86f0a03_param_6,
	.param .u64 .ptr .align 1 k_random_search_4_1_21_f_f7def86f0a03_param_7,
	.param .u32 k_random_search_4_1_21_f_f7def86f0a03_param_8
)
{
	.reg .pred 	%p<4>;
	.reg .b32 	%r<30>;
	.reg .b32 	%f<140>;
	.reg .b64 	%rd<42>;

	ld.param.u32 	%r7, [k_random_search_4_1_21_f_f7def86f0a03_param_8];
	mov.u32 	%r8, %ntid.x;
	mov.u32 	%r9, %ctaid.x;
	mov.u32 	%r10, %tid.x;
	mad.lo.s32 	%r1, %r8, %r9, %r10;
	setp.ge.s32 	%p1, %r1, %r7;
	@%p1 bra 	$L__BB0_6;
	ld.param.u64 	%rd41, [k_random_search_4_1_21_f_f7def86f0a03_param_7];
	ld.param.u64 	%rd39, [k_random_search_4_1_21_f_f7def86f0a03_param_5];
	ld.param.u64 	%rd36, [k_random_search_4_1_21_f_f7def86f0a03_param_0];
	cvta.to.global.u64 	%rd17, %rd41;
	cvta.to.global.u64 	%rd18, %rd39;
	mul.wide.s32 	%rd19, %r1, 4;
	add.s64 	%rd1, %rd18, %rd19;
	ld.global.f32 	%f1, [%rd1];
	mul.wide.s32 	%rd2, %r7, 4;
	add.s64 	%rd3, %rd1, %rd2;
	ld.global.f32 	%f2, [%rd3];
	add.s64 	%rd4, %rd3, %rd2;
	ld.global.f32 	%f9, [%rd4];
	add.s64 	%rd5, %rd4, %rd2;
	ld.global.f32 	%f10, [%rd5];
	neg.f32 	%f3, %f9;
	neg.f32 	%f4, %f10;
	add.s64 	%rd6, %rd17, %rd19;
	ld.global.f32 	%f139, [%rd6];
	shl.b32 	%r2, %r7, 2;
	cvta.to.global.u64 	%rd7, %rd36;
	mov.b32 	%r29, 0;
	mov.u32 	%r28, %r1;
$L__BB0_2:
	ld.param.u64 	%rd37, [k_random_search_4_1_21_f_f7def86f0a03_param_1];
	mul.wide.s32 	%rd20, %r28, 4;
	add.s64 	%rd8, %rd7, %rd20;
	ld.global.f32 	%f11, [%rd8];
	mul.f32 	%f12, %f11, %f3;
	fma.rn.f32 	%f13, %f12, 0f3BBB989D, 0f3F000000;
	cvt.sat.f32.f32 	%f14, %f13;
	mov.f32 	%f15, 0f4B400001;
	mov.f32 	%f16, 0f437C0000;
	fma.rm.f32 	%f17, %f14, %f16, %f15;
	add.f32 	%f18, %f17, 0fCB40007F;
	neg.f32 	%f19, %f18;
	fma.rn.f32 	%f20, %f12, 0f3FB8AA3B, %f19;
	fma.rn.f32 	%f21, %f12, 0f32A57060, %f20;
	mov.b32 	%r12, %f17;
	shl.b32 	%r13, %r12, 23;
	mov.b32 	%f22, %r13;
	ex2.approx.ftz.f32 	%f23, %f21;
	mul.f32 	%f24, %f23, %f22;
	mul.f32 	%f25, %f11, %f4;
	fma.rn.f32 	%f26, %f25, 0f3BBB989D, 0f3F000000;
	cvt.sat.f32.f32 	%f27, %f26;
	fma.rm.f32 	%f28, %f27, %f16, %f15;
	add.f32 	%f29, %f28, 0fCB40007F;
	neg.f32 	%f30, %f29;
	fma.rn.f32 	%f31, %f25, 0f3FB8AA3B, %f30;
	fma.rn.f32 	%f32, %f25, 0f32A57060, %f31;
	mov.b32 	%r14, %f28;
	shl.b32 	%r15, %r14, 23;
	mov.b32 	%f33, %r15;
	ex2.approx.ftz.f32 	%f34, %f32;
	mul.f32 	%f35, %f34, %f33;
	mov.f32 	%f36, 0f3F800000;
	sub.f32 	%f37, %f36, %f2;
	mul.f32 	%f38, %f37, %f35;
	fma.rn.f32 	%f39, %f2, %f24, %f38;
	mul.f32 	%f40, %f1, %f39;
	cvta.to.global.u64 	%rd21, %rd37;
	add.s64 	%rd9, %rd21, %rd20;
	ld.global.f32 	%f41, [%rd9];
	sub.f32 	%f42, %f40, %f41;
	fma.rn.f32 	%f7, %f42, %f42, %f139;
	st.global.f32 	[%rd6], %f7;
	setp.eq.s32 	%p2, %r29, 20;
	@%p2 bra 	$L__BB0_4;
	add.s64 	%rd22, %rd8, %rd2;
	ld.global.f32 	%f43, [%rd22];
	mul.f32 	%f44, %f43, %f3;
	fma.rn.f32 	%f45, %f44, 0f3BBB989D, 0f3F000000;
	cvt.sat.f32.f32 	%f46, %f45;
	mov.f32 	%f47, 0f4B400001;
	mov.f32 	%f48, 0f437C0000;
	fma.rm.f32 	%f49, %f46, %f48, %f47;
	add.f32 	%f50, %f49, 0fCB40007F;
	neg.f32 	%f51, %f50;
	fma.rn.f32 	%f52, %f44, 0f3FB8AA3B, %f51;
	fma.rn.f32 	%f53, %f44, 0f32A57060, %f52;
	mov.b32 	%r16, %f49;
	shl.b32 	%r17, %r16, 23;
	mov.b32 	%f54, %r17;
	ex2.approx.ftz.f32 	%f55, %f53;
	mul.f32 	%f56, %f55, %f54;
	mul.f32 	%f57, %f43, %f4;
	fma.rn.f32 	%f58, %f57, 0f3BBB989D, 0f3F000000;
	cvt.sat.f32.f32 	%f59, %f58;
	fma.rm.f32 	%f60, %f59, %f48, %f47;
	add.f32 	%f61, %f60, 0fCB40007F;
	neg.f32 	%f62, %f61;
	fma.rn.f32 	%f63, %f57, 0f3FB8AA3B, %f62;
	fma.rn.f32 	%f64, %f57, 0f32A57060, %f63;
	mov.b32 	%r18, %f60;
	shl.b32 	%r19, %r18, 23;
	mov.b32 	%f65, %r19;
	ex2.approx.ftz.f32 	%f66, %f64;
	mul.f32 	%f67, %f66, %f65;
	mov.f32 	%f68, 0f3F800000;
	sub.f32 	%f69, %f68, %f2;
	mul.f32 	%f70, %f69, %f67;
	fma.rn.f32 	%f71, %f2, %f56, %f70;
	mul.f32 	%f72, %f1, %f71;
	add.s64 	%rd23, %rd9, %rd2;
	ld.global.f32 	%f73, [%rd23];
	sub.f32 	%f74, %f72, %f73;
	fma.rn.f32 	%f75, %f74, %f74, %f7;
	st.global.f32 	[%rd6], %f75;
	add.s64 	%rd24, %rd22, %rd2;
	ld.global.f32 	%f76, [%rd24];
	mul.f32 	%f77, %f76, %f3;
	fma.rn.f32 	%f78, %f77, 0f3BBB989D, 0f3F000000;
	cvt.sat.f32.f32 	%f79, %f78;
	fma.rm.f32 	%f80, %f79, %f48, %f47;
	add.f32 	%f81, %f80, 0fCB40007F;
	neg.f32 	%f82, %f81;
	fma.rn.f32 	%f83, %f77, 0f3FB8AA3B, %f82;
	fma.rn.f32 	%f84, %f77, 0f32A57060, %f83;
	mov.b32 	%r20, %f80;
	shl.b32 	%r21, %r20, 23;
	mov.b32 	%f85, %r21;
	ex2.approx.ftz.f32 	%f86, %f84;
	mul.f32 	%f87, %f86, %f85;
	mul.f32 	%f88, %f76, %f4;
	fma.rn.f32 	%f89, %f88, 0f3BBB989D, 0f3F000000;
	cvt.sat.f32.f32 	%f90, %f89;
	fma.rm.f32 	%f91, %f90, %f48, %f47;
	add.f32 	%f92, %f91, 0fCB40007F;
	neg.f32 	%f93, %f92;
	fma.rn.f32 	%f94, %f88, 0f3FB8AA3B, %f93;
	fma.rn.f32 	%f95, %f88, 0f32A57060, %f94;
	mov.b32 	%r22, %f91;
	shl.b32 	%r23, %r22, 23;
	mov.b32 	%f96, %r23;
	ex2.approx.ftz.f32 	%f97, %f95;
	mul.f32 	%f98, %f97, %f96;
	mul.f32 	%f99, %f69, %f98;
	fma.rn.f32 	%f100, %f2, %f87, %f99;
	mul.f32 	%f101, %f1, %f100;
	add.s64 	%rd25, %rd23, %rd2;
	ld.global.f32 	%f102, [%rd25];
	sub.f32 	%f103, %f101, %f102;
	fma.rn.f32 	%f104, %f103, %f103, %f75;
	st.global.f32 	[%rd6], %f104;
	add.s64 	%rd26, %rd24, %rd2;
	ld.global.f32 	%f105, [%rd26];
	mul.f32 	%f106, %f105, %f3;
	fma.rn.f32 	%f107, %f106, 0f3BBB989D, 0f3F000000;
	cvt.sat.f32.f32 	%f108, %f107;
	fma.rm.f32 	%f109, %f108, %f48, %f47;
	add.f32 	%f110, %f109, 0fCB40007F;
	neg.f32 	%f111, %f110;
	fma.rn.f32 	%f112, %f106, 0f3FB8AA3B, %f111;
	fma.rn.f32 	%f113, %f106, 0f32A57060, %f112;
	mov.b32 	%r24, %f109;
	shl.b32 	%r25, %r24, 23;
	mov.b32 	%f114, %r25;
	ex2.approx.ftz.f32 	%f115, %f113;
	mul.f32 	%f116, %f115, %f114;
	mul.f32 	%f117, %f105, %f4;
	fma.rn.f32 	%f118, %f117, 0f3BBB989D, 0f3F000000;
	cvt.sat.f32.f32 	%f119, %f118;
	fma.rm.f32 	%f120, %f119, %f48, %f47;
	add.f32 	%f121, %f120, 0fCB40007F;
	neg.f32 	%f122, %f121;
	fma.rn.f32 	%f123, %f117, 0f3FB8AA3B, %f122;
	fma.rn.f32 	%f124, %f117, 0f32A57060, %f123;
	mov.b32 	%r26, %f120;
	shl.b32 	%r27, %r26, 23;
	mov.b32 	%f125, %r27;
	ex2.approx.ftz.f32 	%f126, %f124;
	mul.f32 	%f127, %f126, %f125;
	mul.f32 	%f128, %f69, %f127;
	fma.rn.f32 	%f129, %f2, %f116, %f128;
	mul.f32 	%f130, %f1, %f129;
	add.s64 	%rd27, %rd25, %rd2;
	ld.global.f32 	%f131, [%rd27];
	sub.f32 	%f132, %f130, %f131;
	fma.rn.f32 	%f139, %f132, %f132, %f104;
	st.global.f32 	[%rd6], %f139;
	add.s32 	%r29, %r29, 4;
	add.s32 	%r28, %r28, %r2;
	bra.uni 	$L__BB0_2;
$L__BB0_4:
	ld.param.u64 	%rd40, [k_random_search_4_1_21_f_f7def86f0a03_param_6];
	cvta.to.global.u64 	%rd28, %rd40;
	mul.wide.s32 	%rd29, %r1, 4;
	add.s64 	%rd10, %rd28, %rd29;
	ld.global.f32 	%f133, [%rd10];
	setp.geu.f32 	%p3, %f7, %f133;
	@%p3 bra 	$L__BB0_6;
	ld.param.u64 	%rd38, [k_random_search_4_1_21_f_f7def86f0a03_param_4];
	ld.global.f32 	%f134, [%rd1];
	cvta.to.global.u64 	%rd30, %rd38;
	add.s64 	%rd32, %rd30, %rd29;
	st.global.f32 	[%rd32], %f134;
	ld.global.f32 	%f135, [%rd3];
	add.s64 	%rd33, %rd32, %rd2;
	st.global.f32 	[%rd33], %f135;
	ld.global.f32 	%f136, [%rd4];
	add.s64 	%rd34, %rd33, %rd2;
	st.global.f32 	[%rd34], %f136;
	ld.global.f32 	%f137, [%rd5];
	add.s64 	%rd35, %rd34, %rd2;
	st.global.f32 	[%rd35], %f137;
	ld.global.f32 	%f138, [%rd6];
	st.global.f32 	[%rd10], %f138;
$L__BB0_6:
	ret;

}


// ===== COMPILED SASS (sm_100) =====

	.target	sm_100

	.elftype	@"ET_EXEC"


//--------------------- .note.nv.tkinfo           --------------------------
	.section	.note.nv.tkinfo,"",@"SHT_NOTE"
	.sectionflags	@"SHF_NOTE_NV_TKINFO"
	.tkinfo
        /*0018*/ 	.word	0x00000002
        /*0030*/ 	.string	""
        /*0030*/ 	.string	"ptxas"
        /*0030*/ 	.string	"Cuda compilation tools, release 13.0, V13.0.88"
        /*0030*/ 	.string	"Build cuda_13.0.r13.0/compiler.36424714_0"
        /*0030*/ 	.string	"-arch sm_100 -m 64 "



//--------------------- .note.nv.cuinfo           --------------------------
	.section	.note.nv.cuinfo,"",@"SHT_NOTE"
	.sectionflags	@"SHF_NOTE_NV_CUINFO"
        /*0018*/ 	.short	0x0002
        /*001a*/ 	.short	0x0064
        /*001c*/ 	.short	0x0082
	.zero		2


//--------------------- .nv.info                  --------------------------
	.section	.nv.info,"",@"SHT_CUDA_INFO"
	.align	4


	//----- nvinfo : EIATTR_REGCOUNT
	.align		4
        /*0000*/ 	.byte	0x04, 0x2f
        /*0002*/ 	.short	(.L_1 - .L_0)
	.align		4
.L_0:
        /*0004*/ 	.word	index@(k_random_search_4_1_21_f_f7def86f0a03)
        /*0008*/ 	.word	0x0000001f


	//----- nvinfo : EIATTR_FRAME_SIZE
	.align		4
.L_1:
        /*000c*/ 	.byte	0x04, 0x11
        /*000e*/ 	.short	(.L_3 - .L_2)
	.align		4
.L_2:
        /*0010*/ 	.word	index@(k_random_search_4_1_21_f_f7def86f0a03)
        /*0014*/ 	.word	0x00000000


	//----- nvinfo : EIATTR_MIN_STACK_SIZE
	.align		4
.L_3:
        /*0018*/ 	.byte	0x04, 0x12
        /*001a*/ 	.short	(.L_5 - .L_4)
	.align		4
.L_4:
        /*001c*/ 	.word	index@(k_random_search_4_1_21_f_f7def86f0a03)
        /*0020*/ 	.word	0x00000000
.L_5:


//--------------------- .nv.compat                --------------------------
	.section	.nv.compat,"",@"SHT_CUDA_COMPAT_INFO"
	.align	4
        /*0000*/ 	.byte	0x02, 0x09, 0x00, 0x00, 0x02, 0x02, 0x01, 0x00, 0x02, 0x05, 0x05, 0x00, 0x03, 0x07, 0x01, 0x01
        /*0010*/ 	.byte	0x02, 0x03, 0x00, 0x00, 0x02, 0x06, 0x01, 0x00, 0x04, 0x0b, 0x08, 0x00, 0x09, 0x00, 0x00, 0x00
        /*0020*/ 	.byte	0x00, 0x00, 0x00, 0x00


//--------------------- .nv.info.k_random_search_4_1_21_f_f7def86f0a03 --------------------------
	.section	.nv.info.k_random_search_4_1_21_f_f7def86f0a03,"",@"SHT_CUDA_INFO"
	.sectionflags	@""
	.align	4


	//----- nvinfo : EIATTR_CUDA_API_VERSION
	.align		4
        /*0000*/ 	.byte	0x04, 0x37
        /*0002*/ 	.short	(.L_7 - .L_6)
.L_6:
        /*0004*/ 	.word	0x00000082


	//----- nvinfo : EIATTR_KPARAM_INFO
	.align		4
.L_7:
        /*0008*/ 	.byte	0x04, 0x17
        /*000a*/ 	.short	(.L_9 - .L_8)
.L_8:
        /*000c*/ 	.word	0x00000000
        /*0010*/ 	.short	0x0008
        /*0012*/ 	.short	0x0040
        /*0014*/ 	.byte	0x00, 0xf0, 0x11, 0x00


	//----- nvinfo : EIATTR_KPARAM_INFO
	.align		4
.L_9:
        /*0018*/ 	.byte	0x04, 0x17
        /*001a*/ 	.short	(.L_11 - .L_10)
.L_10:
        /*001c*/ 	.word	0x00000000
        /*0020*/ 	.short	0x0007
        /*0022*/ 	.short	0x0038
        /*0024*/ 	.byte	0x00, 0xf5, 0x21, 0x00


	//----- nvinfo : EIATTR_KPARAM_INFO
	.align		4
.L_11:
        /*0028*/ 	.byte	0x04, 0x17
        /*002a*/ 	.short	(.L_13 - .L_12)
.L_12:
        /*002c*/ 	.word	0x00000000
        /*0030*/ 	.short	0x0006
        /*0032*/ 	.short	0x0030
        /*0034*/ 	.byte	0x00, 0xf5, 0x21, 0x00


	//----- nvinfo : EIATTR_KPARAM_INFO
	.align		4
.L_13:
        /*0038*/ 	.byte	0x04, 0x17
        /*003a*/ 	.short	(.L_15 - .L_14)
.L_14:
        /*003c*/ 	.word	0x00000000
        /*0040*/ 	.short	0x0005
        /*0042*/ 	.short	0x0028
        /*0044*/ 	.byte	0x00, 0xf5, 0x21, 0x00


	//----- nvinfo : EIATTR_KPARAM_INFO
	.align		4
.L_15:
        /*0048*/ 	.byte	0x04, 0x17
        /*004a*/ 	.short	(.L_17 - .L_16)
.L_16:
        /*004c*/ 	.word	0x00000000
        /*0050*/ 	.short	0x0004
        /*0052*/ 	.short	0x0020
        /*0054*/ 	.byte	0x00, 0xf5, 0x21, 0x00


	//----- nvinfo : EIATTR_KPARAM_INFO
	.align		4
.L_17:
        /*0058*/ 	.byte	0x04, 0x17
        /*005a*/ 	.short	(.L_19 - .L_18)
.L_18:
        /*005c*/ 	.word	0x00000000
        /*0060*/ 	.short	0x0003
        /*0062*/ 	.short	0x0018
        /*0064*/ 	.byte	0x00, 0xf5, 0x21, 0x00


	//----- nvinfo : EIATTR_KPARAM_INFO
	.align		4
.L_19:
        /*0068*/ 	.byte	0x04, 0x17
        /*006a*/ 	.short	(.L_21 - .L_20)
.L_20:
        /*006c*/ 	.word	0x00000000
        /*0070*/ 	.short	0x0002
        /*0072*/ 	.short	0x0010
        /*0074*/ 	.byte	0x00, 0xf5, 0x21, 0x00


	//----- nvinfo : EIATTR_KPARAM_INFO
	.align		4
.L_21:
        /*0078*/ 	.byte	0x04, 0x17
        /*007a*/ 	.short	(.L_23 - .L_22)
.L_22:
        /*007c*/ 	.word	0x00000000
        /*0080*/ 	.short	0x0001
        /*0082*/ 	.short	0x0008
        /*0084*/ 	.byte	0x00, 0xf5, 0x21, 0x00


	//----- nvinfo : EIATTR_KPARAM_INFO
	.align		4
.L_23:
        /*0088*/ 	.byte	0x04, 0x17
        /*008a*/ 	.short	(.L_25 - .L_24)
.L_24:
        /*008c*/ 	.word	0x00000000
        /*0090*/ 	.short	0x0000
        /*0092*/ 	.short	0x0000
        /*0094*/ 	.byte	0x00, 0xf5, 0x21, 0x00


	//----- nvinfo : EIATTR_SPARSE_MMA_MASK
	.align		4
.L_25:
        /*0098*/ 	.byte	0x03, 0x50
        /*009a*/ 	.short	0x0000


	//----- nvinfo : EIATTR_MAXREG_COUNT
	.align		4
        /*009c*/ 	.byte	0x03, 0x1b
        /*009e*/ 	.short	0x00ff


	//----- nvinfo : EIATTR_MERCURY_ISA_VERSION
	.align		4
        /*00a0*/ 	.byte	0x03, 0x5f
        /*00a2*/ 	.short	0x0101


	//----- nvinfo : EIATTR_VRC_CTA_INIT_COUNT
	.align		4
        /*00a4*/ 	.byte	0x02, 0x4a
	.zero		1
	.zero		1


	//----- nvinfo : EIATTR_EXIT_INSTR_OFFSETS
	.align		4
        /*00a8*/ 	.byte	0x04, 0x1c
        /*00aa*/ 	.short	(.L_27 - .L_26)


	//   ....[0]....
.L_26:
        /*00ac*/ 	.word	0x00000070


	//   ....[1]....
        /*00b0*/ 	.word	0x00000bb0


	//   ....[2]....
        /*00b4*/ 	.word	0x00000d00


	//----- nvinfo : EIATTR_CBANK_PARAM_SIZE
	.align		4
.L_27:
        /*00b8*/ 	.byte	0x03, 0x19
        /*00ba*/ 	.short	0x0044


	//----- nvinfo : EIATTR_PARAM_CBANK
	.align		4
        /*00bc*/ 	.byte	0x04, 0x0a
        /*00be*/ 	.short	(.L_29 - .L_28)
	.align		4
.L_28:
        /*00c0*/ 	.word	index@(.nv.constant0.k_random_search_4_1_21_f_f7def86f0a03)
        /*00c4*/ 	.short	0x0380
        /*00c6*/ 	.short	0x0044


	//----- nvinfo : EIATTR_SW_WAR
	.align		4
.L_29:
        /*00c8*/ 	.byte	0x04, 0x36
        /*00ca*/ 	.short	(.L_31 - .L_30)
.L_30:
        /*00cc*/ 	.word	0x00000008
.L_31:


//--------------------- .nv.callgraph             --------------------------
	.section	.nv.callgraph,"",@"SHT_CUDA_CALLGRAPH"
	.align	4
	.sectionentsize	8
	.align		4
        /*0000*/ 	.word	0x00000000
	.align		4
        /*0004*/ 	.word	0xffffffff
	.align		4
        /*0008*/ 	.word	0x00000000
	.align		4
        /*000c*/ 	.word	0xfffffffe
	.align		4
        /*0010*/ 	.word	0x00000000
	.align		4
        /*0014*/ 	.word	0xfffffffd
	.align		4
        /*0018*/ 	.word	0x00000000
	.align		4
        /*001c*/ 	.word	0xfffffffc


//--------------------- .text.k_random_search_4_1_21_f_f7def86f0a03 --------------------------
	.section	.text.k_random_search_4_1_21_f_f7def86f0a03,"ax",@progbits
	.align	128
        .global         k_random_search_4_1_21_f_f7def86f0a03
        .type           k_random_search_4_1_21_f_f7def86f0a03,@function
        .size           k_random_search_4_1_21_f_f7def86f0a03,(.L_x_2 - k_random_search_4_1_21_f_f7def86f0a03)
        .other          k_random_search_4_1_21_f_f7def86f0a03,@"STO_CUDA_ENTRY STV_DEFAULT"
k_random_search_4_1_21_f_f7def86f0a03:
.text.k_random_search_4_1_21_f_f7def86f0a03:
[----:B------:R-:W-:Y:S01]  /*0000*/  LDC R1, c[0x0][0x37c] ;  /* 0x0000df00ff017b82 */ /* 0x000fe20000000800 */
[----:B------:R-:W0:Y:S01]  /*0010*/  S2R R7, SR_CTAID.X ;  /* 0x0000000000077919 */ /* 0x000e220000002500 */
[----:B------:R-:W0:Y:S01]  /*0020*/  LDCU UR4, c[0x0][0x360] ;  /* 0x00006c00ff0477ac */ /* 0x000e220008000800 */
[----:B------:R-:W0:Y:S01]  /*0030*/  S2R R0, SR_TID.X ;  /* 0x0000000000007919 */ /* 0x000e220000002100 */
[----:B------:R-:W1:Y:S01]  /*0040*/  LDCU UR5, c[0x0][0x3c0] ;  /* 0x00007800ff0577ac */ /* 0x000e620008000800 */
[----:B0-----:R-:W-:-:S05]  /*0050*/  IMAD R7, R7, UR4, R0 ;  /* 0x0000000407077c24 */ /* 0x001fca000f8e0200 */
[----:B-1----:R-:W-:-:S13]  /*0060*/  ISETP.GE.AND P0, PT, R7, UR5, PT ;  /* 0x0000000507007c0c */ /* 0x002fda000bf06270 */
[----:B------:R-:W-:Y:S05]  /*0070*/  @P0 EXIT ;  /* 0x000000000000094d */ /* 0x000fea0003800000 */
[----:B------:R-:W0:Y:S01]  /*0080*/  LDC.64 R20, c[0x0][0x3a8] ;  /* 0x0000ea00ff147b82 */ /* 0x000e220000000a00 */
[----:B------:R-:W1:Y:S01]  /*0090*/  LDCU.128 UR8, c[0x0][0x380] ;  /* 0x00007000ff0877ac */ /* 0x000e620008000c00 */
[----:B------:R-:W-:Y:S01]  /*00a0*/  MOV R11, UR5 ;  /* 0x00000005000b7c02 */ /* 0x000fe20008000f00 */
[----:B------:R-:W-:Y:S01]  /*00b0*/  HFMA2 R8, -RZ, RZ, 0, 2.384185791015625e-07 ;  /* 0x00000004ff087431 */ /* 0x000fe200000001ff */
[----:B------:R-:W-:Y:S01]  /*00c0*/  MOV R13, UR5 ;  /* 0x00000005000d7c02 */ /* 0x000fe20008000f00 */
[----:B------:R-:W2:Y:S01]  /*00d0*/  LDCU.64 UR6, c[0x0][0x358] ;  /* 0x00006b00ff0677ac */ /* 0x000ea20008000a00 */
[----:B------:R-:W-:Y:S02]  /*00e0*/  MOV R15, UR5 ;  /* 0x00000005000f7c02 */ /* 0x000fe40008000f00 */
[----:B------:R-:W3:Y:S01]  /*00f0*/  LDC.64 R16, c[0x0][0x3b8] ;  /* 0x0000ee00ff107b82 */ /* 0x000ee20000000a00 */
[----:B-1----:R-:W-:-:S04]  /*0100*/  IMAD.WIDE R8, R7, R8, UR8 ;  /* 0x0000000807087e25 */ /* 0x002fc8000f8e0208 */
[----:B0-----:R-:W-:Y:S02]  /*0110*/  IMAD.WIDE R20, R7, 0x4, R20 ;  /* 0x0000000407147825 */ /* 0x001fe400078e0214 */
[----:B--2---:R0:W2:Y:S01]  /*0120*/  LDG.E R9, desc[UR6][R8.64] ;  /* 0x0000000608097981 */ /* 0x0040a2000c1e1900 */
[----:B------:R-:W-:-:S03]  /*0130*/  MOV R18, 0x4 ;  /* 0x0000000400127802 */ /* 0x000fc60000000f00 */
[----:B------:R1:W4:Y:S01]  /*0140*/  LDG.E R3, desc[UR6][R20.64] ;  /* 0x0000000614037981 */ /* 0x000322000c1e1900 */
[----:B------:R-:W-:-:S05]  /*0150*/  IMAD.WIDE R10, R11, 0x4, R20 ;  /* 0x000000040b0a7825 */ /* 0x000fca00078e0214 */
[----:B------:R-:W5:Y:S01]  /*0160*/  LDG.E R4, desc[UR6][R10.64] ;  /* 0x000000060a047981 */ /* 0x000f62000c1e1900 */
[----:B------:R-:W-:-:S05]  /*0170*/  IMAD.WIDE R12, R13, 0x4, R10 ;  /* 0x000000040d0c7825 */ /* 0x000fca00078e020a */
[----:B------:R-:W4:Y:S01]  /*0180*/  LDG.E R5, desc[UR6][R12.64] ;  /* 0x000000060c057981 */ /* 0x000f22000c1e1900 */
[----:B------:R-:W-:-:S05]  /*0190*/  IMAD.WIDE R14, R15, 0x4, R12 ;  /* 0x000000040f0e7825 */ /* 0x000fca00078e020c */
[----:B------:R-:W2:Y:S01]  /*01a0*/  LDG.E R6, desc[UR6][R14.64] ;  /* 0x000000060e067981 */ /* 0x000ea2000c1e1900 */
[----:B------:R-:W-:-:S04]  /*01b0*/  IMAD.WIDE R18, R7, R18, UR10 ;  /* 0x0000000a07127e25 */ /* 0x000fc8000f8e0212 */
[----:B---3--:R-:W-:Y:S01]  /*01c0*/  IMAD.WIDE R16, R7, 0x4, R16 ;  /* 0x0000000407107825 */ /* 0x008fe200078e0210 */
[----:B------:R-:W3:Y:S04]  /*01d0*/  LDG.E R0, desc[UR6][R18.64] ;  /* 0x0000000612007981 */ /* 0x000ee8000c1e1900 */
[----:B------:R-:W3:Y:S01]  /*01e0*/  LDG.E R23, desc[UR6][R16.64] ;  /* 0x0000000610177981 */ /* 0x000ee2000c1e1900 */
[----:B0-----:R-:W-:Y:S01]  /*01f0*/  HFMA2 R8, -RZ, RZ, 0.96630859375, -0.0022525787353515625 ;  /* 0x3bbb989dff087431 */ /* 0x001fe200000001ff */
[----:B------:R-:W-:Y:S01]  /*0200*/  MOV R25, 0x437c0000 ;  /* 0x437c000000197802 */ /* 0x000fe20000000f00 */
[----:B------:R-:W-:Y:S01]  /*0210*/  UMOV UR4, URZ ;  /* 0x000000ff00047c82 */ /* 0x000fe20008000000 */
[-C--:B--2---:R-:W-:Y:S01]  /*0220*/  FMUL R22, R6, -R9.reuse ;  /* 0x8000000906167220 */ /* 0x084fe20000400000 */
[----:B----4-:R-:W-:-:S03]  /*0230*/  FMUL R9, R5, -R9 ;  /* 0x8000000905097220 */ /* 0x010fc60000400000 */
[-C--:B------:R-:W-:Y:S01]  /*0240*/  FFMA.SAT R2, R22, R8.reuse, 0.5 ;  /* 0x3f00000016027423 */ /* 0x080fe20000002008 */
[----:B------:R-:W-:-:S03]  /*0250*/  FFMA.SAT R8, R9, R8, 0.5 ;  /* 0x3f00000009087423 */ /* 0x000fc60000002008 */
[-C--:B------:R-:W-:Y:S01]  /*0260*/  FFMA.RM R2, R2, R25.reuse, 12582913 ;  /* 0x4b40000102027423 */ /* 0x080fe20000004019 */
[----:B------:R-:W-:-:S03]  /*0270*/  FFMA.RM R8, R8, R25, 12582913 ;  /* 0x4b40000108087423 */ /* 0x000fc60000004019 */
[----:B-1----:R-:W-:Y:S01]  /*0280*/  FADD R21, R2, -12583039 ;  /* 0xcb40007f02157421 */ /* 0x002fe20000000000 */
[----:B------:R-:W-:-:S03]  /*0290*/  FADD R20, R8, -12583039 ;  /* 0xcb40007f08147421 */ /* 0x000fc60000000000 */
[----:B------:R-:W-:Y:S01]  /*02a0*/  FFMA R21, R22, 1.4426950216293334961, -R21 ;  /* 0x3fb8aa3b16157823 */ /* 0x000fe20000000815 */
[----:B------:R-:W-:-:S03]  /*02b0*/  FFMA R20, R9, 1.4426950216293334961, -R20 ;  /* 0x3fb8aa3b09147823 */ /* 0x000fc60000000814 */
[----:B------:R-:W-:Y:S01]  /*02c0*/  FFMA R21, R22, 1.925963033500011079e-08, R21 ;  /* 0x32a5706016157823 */ /* 0x000fe20000000015 */
[----:B------:R-:W-:-:S05]  /*02d0*/  FFMA R20, R9, 1.925963033500011079e-08, R20 ;  /* 0x32a5706009147823 */ /* 0x000fca0000000014 */
[----:B------:R-:W0:Y:S01]  /*02e0*/  MUFU.EX2 R21, R21 ;  /* 0x0000001500157308 */ /* 0x000e220000000800 */
[----:B------:R-:W-:-:S07]  /*02f0*/  SHF.L.U32 R2, R2, 0x17, RZ ;  /* 0x0000001702027819 */ /* 0x000fce00000006ff */
[----:B------:R-:W1:Y:S01]  /*0300*/  MUFU.EX2 R9, R20 ;  /* 0x0000001400097308 */ /* 0x000e620000000800 */
[----:B------:R-:W-:Y:S01]  /*0310*/  SHF.L.U32 R8, R8, 0x17, RZ ;  /* 0x0000001708087819 */ /* 0x000fe200000006ff */
[----:B0-----:R-:W-:Y:S01]  /*0320*/  FMUL R25, R2, R21 ;  /* 0x0000001502197220 */ /* 0x001fe20000400000 */
[----:B-----5:R-:W-:-:S04]  /*0330*/  FADD R2, -R4, 1 ;  /* 0x3f80000004027421 */ /* 0x020fc80000000100 */
[----:B------:R-:W-:Y:S01]  /*0340*/  FMUL R25, R25, R2 ;  /* 0x0000000219197220 */ /* 0x000fe20000400000 */
[----:B-1----:R-:W-:-:S04]  /*0350*/  FMUL R9, R8, R9 ;  /* 0x0000000908097220 */ /* 0x002fc80000400000 */
[----:B------:R-:W-:-:S04]  /*0360*/  FFMA R9, R4, R9, R25 ;  /* 0x0000000904097223 */ /* 0x000fc80000000019 */
[----:B---3--:R-:W-:-:S04]  /*0370*/  FFMA R0, R3, R9, -R0 ;  /* 0x0000000903007223 */ /* 0x008fc80000000800 */
[----:B------:R-:W-:-:S05]  /*0380*/  FFMA R23, R0, R0, R23 ;  /* 0x0000000000177223 */ /* 0x000fca0000000017 */
[----:B------:R0:W-:Y:S01]  /*0390*/  STG.E desc[UR6][R16.64], R23 ;  /* 0x0000001710007986 */ /* 0x0001e2000c101906 */
[----:B------:R-:W-:Y:S01]  /*03a0*/  HFMA2 R20, -RZ, RZ, 0, 2.384185791015625e-07 ;  /* 0x00000004ff147431 */ /* 0x000fe200000001ff */
[----:B------:R-:W-:-:S04]  /*03b0*/  MOV R0, R7 ;  /* 0x0000000700007202 */ /* 0x000fc80000000f00 */
[----:B------:R-:W-:-:S07]  /*03c0*/  IMAD.WIDE R20, R7, R20, UR8 ;  /* 0x0000000807147e25 */ /* 0x000fce000f8e0214 */
.L_x_0:
[----:B------:R-:W-:-:S05]  /*03d0*/  MOV R9, UR5 ;  /* 0x0000000500097c02 */ /* 0x000fca0008000f00 */
[----:B------:R-:W-:-:S05]  /*03e0*/  IMAD.WIDE R20, R9, 0x4, R20 ;  /* 0x0000000409147825 */ /* 0x000fca00078e0214 */
[----:B------:R-:W2:Y:S01]  /*03f0*/  LDG.E R27, desc[UR6][R20.64] ;  /* 0x00000006141b7981 */ /* 0x000ea2000c1e1900 */
[----:B------:R-:W-:Y:S02]  /*0400*/  MOV R8, 0x3bbb989d ;  /* 0x3bbb989d00087802 */ /* 0x000fe40000000f00 */
[----:B------:R-:W-:Y:S01]  /*0410*/  MOV R9, 0x437c0000 ;  /* 0x437c000000097802 */ /* 0x000fe20000000f00 */
[-C--:B--2---:R-:W-:Y:S01]  /*0420*/  FMUL R25, R5, -R27.reuse ;  /* 0x8000001b05197220 */ /* 0x084fe20000400000 */
[----:B------:R-:W-:-:S03]  /*0430*/  FMUL R27, R6, -R27 ;  /* 0x8000001b061b7220 */ /* 0x000fc60000400000 */
[-C--:B------:R-:W-:Y:S01]  /*0440*/  FFMA.SAT R22, R25, R8.reuse, 0.5 ;  /* 0x3f00000019167423 */ /* 0x080fe20000002008 */
[----:B------:R-:W-:-:S03]  /*0450*/  FFMA.SAT R26, R27, R8, 0.5 ;  /* 0x3f0000001b1a7423 */ /* 0x000fc60000002008 */
[----:B------:R-:W-:-:S04]  /*0460*/  FFMA.RM R22, R22, R9, 12582913 ;  /* 0x4b40000116167423 */ /* 0x000fc80000004009 */
[----:B------:R-:W-:-:S04]  /*0470*/  FADD R24, R22, -12583039 ;  /* 0xcb40007f16187421 */ /* 0x000fc80000000000 */
[----:B------:R-:W-:-:S04]  /*0480*/  FFMA R24, R25, 1.4426950216293334961, -R24 ;  /* 0x3fb8aa3b19187823 */ /* 0x000fc80000000818 */
[----:B------:R-:W-:Y:S01]  /*0490*/  FFMA R24, R25, 1.925963033500011079e-08, R24 ;  /* 0x32a5706019187823 */ /* 0x000fe20000000018 */
[----:B------:R-:W-:-:S04]  /*04a0*/  FFMA.RM R25, R26, R9, 12582913 ;  /* 0x4b4000011a197423 */ /* 0x000fc80000004009 */
[----:B------:R-:W-:-:S04]  /*04b0*/  FADD R26, R25, -12583039 ;  /* 0xcb40007f191a7421 */ /* 0x000fc80000000000 */
[----:B------:R-:W-:-:S04]  /*04c0*/  FFMA R26, R27, 1.4426950216293334961, -R26 ;  /* 0x3fb8aa3b1b1a7823 */ /* 0x000fc8000000081a */
[----:B------:R-:W-:Y:S01]  /*04d0*/  FFMA R26, R27, 1.925963033500011079e-08, R26 ;  /* 0x32a570601b1a7823 */ /* 0x000fe2000000001a */
[----:B------:R-:W-:-:S05]  /*04e0*/  MOV R27, UR5 ;  /* 0x00000005001b7c02 */ /* 0x000fca0008000f00 */
[----:B------:R-:W-:-:S05]  /*04f0*/  IMAD.WIDE R18, R27, 0x4, R18 ;  /* 0x000000041b127825 */ /* 0x000fca00078e0212 */
[----:B------:R-:W2:Y:S01]  /*0500*/  LDG.E R28, desc[UR6][R18.64] ;  /* 0x00000006121c7981 */ /* 0x000ea2000c1e1900 */
[----:B-1----:R-:W1:Y:S01]  /*0510*/  MUFU.EX2 R26, R26 ;  /* 0x0000001a001a7308 */ /* 0x002e620000000800 */
[----:B------:R-:W-:Y:S02]  /*0520*/  SHF.L.U32 R25, R25, 0x17, RZ ;  /* 0x0000001719197819 */ /* 0x000fe400000006ff */
[----:B------:R-:W-:-:S05]  /*0530*/  SHF.L.U32 R27, R22, 0x17, RZ ;  /* 0x00000017161b7819 */ /* 0x000fca00000006ff */
[----:B------:R-:W3:Y:S01]  /*0540*/  MUFU.EX2 R24, R24 ;  /* 0x0000001800187308 */ /* 0x000ee20000000800 */
[----:B-1----:R-:W-:-:S04]  /*0550*/  FMUL R25, R25, R26 ;  /* 0x0000001a19197220 */ /* 0x002fc80000400000 */
[----:B------:R-:W-:Y:S01]  /*0560*/  FMUL R25, R2, R25 ;  /* 0x0000001902197220 */ /* 0x000fe20000400000 */
[----:B---3--:R-:W-:-:S04]  /*0570*/  FMUL R27, R27, R24 ;  /* 0x000000181b1b7220 */ /* 0x008fc80000400000 */
[----:B------:R-:W-:-:S04]  /*0580*/  FFMA R25, R4, R27, R25 ;  /* 0x0000001b04197223 */ /* 0x000fc80000000019 */
[----:B--2---:R-:W-:Y:S01]  /*0590*/  FFMA R28, R3, R25, -R28 ;  /* 0x00000019031c7223 */ /* 0x004fe2000000081c */
[----:B------:R-:W-:-:S03]  /*05a0*/  MOV R25, UR5 ;  /* 0x0000000500197c02 */ /* 0x000fc60008000f00 */
[----:B0-----:R-:W-:Y:S02]  /*05b0*/  FFMA R23, R28, R28, R23 ;  /* 0x0000001c1c177223 */ /* 0x001fe40000000017 */
[----:B------:R-:W-:-:S03]  /*05c0*/  IMAD.WIDE R20, R25, 0x4, R20 ;  /* 0x0000000419147825 */ /* 0x000fc600078e0214 */
[----:B------:R0:W-:Y:S04]  /*05d0*/  STG.E desc[UR6][R16.64], R23 ;  /* 0x0000001710007986 */ /* 0x0001e8000c101906 */
[----:B------:R-:W2:Y:S02]  /*05e0*/  LDG.E R27, desc[UR6][R20.64] ;  /* 0x00000006141b7981 */ /* 0x000ea4000c1e1900 */
        /* <DEDUP_REMOVED lines=15> */
[----:B------:R-:W1:Y:S01]  /*06e0*/  MUFU.EX2 R26, R26 ;  /* 0x0000001a001a7308 */ /* 0x000e620000000800 */
        /* <DEDUP_REMOVED lines=12> */
[----:B------:R-:W2:Y:S01]  /*07b0*/  LDG.E R20, desc[UR6][R20.64] ;  /* 0x0000000614147981 */ /* 0x000ea2000c1e1900 */
[----:B------:R-:W-:-:S06]  /*07c0*/  IMAD.WIDE R18, R25, 0x4, R18 ;  /* 0x0000000419127825 */ /* 0x000fcc00078e0212 */
[----:B------:R1:W3:Y:S01]  /*07d0*/  LDG.E R18, desc[UR6][R18.64] ;  /* 0x0000000612127981 */ /* 0x0002e2000c1e1900 */
[-C--:B--2---:R-:W-:Y:S01]  /*07e0*/  FMUL R27, R6, -R20.reuse ;  /* 0x80000014061b7220 */ /* 0x084fe20000400000 */
[----:B------:R-:W-:-:S03]  /*07f0*/  FMUL R25, R5, -R20 ;  /* 0x8000001405197220 */ /* 0x000fc60000400000 */
[-C--:B------:R-:W-:Y:S01]  /*0800*/  FFMA.SAT R22, R27, R8.reuse, 0.5 ;  /* 0x3f0000001b167423 */ /* 0x080fe20000002008 */
[----:B------:R-:W-:-:S03]  /*0810*/  FFMA.SAT R24, R25, R8, 0.5 ;  /* 0x3f00000019187423 */ /* 0x000fc60000002008 */
[-C--:B------:R-:W-:Y:S01]  /*0820*/  FFMA.RM R22, R22, R9.reuse, 12582913 ;  /* 0x4b40000116167423 */ /* 0x080fe20000004009 */
[----:B------:R-:W-:-:S03]  /*0830*/  FFMA.RM R24, R24, R9, 12582913 ;  /* 0x4b40000118187423 */ /* 0x000fc60000004009 */
[----:B------:R-:W-:Y:S01]  /*0840*/  FADD R26, R22, -12583039 ;  /* 0xcb40007f161a7421 */ /* 0x000fe20000000000 */
[----:B------:R-:W-:Y:S01]  /*0850*/  FADD R20, R24, -12583039 ;  /* 0xcb40007f18147421 */ /* 0x000fe20000000000 */
[----:B------:R-:W-:Y:S02]  /*0860*/  SHF.L.U32 R22, R22, 0x17, RZ ;  /* 0x0000001716167819 */ /* 0x000fe400000006ff */
[----:B------:R-:W-:Y:S01]  /*0870*/  FFMA R26, R27, 1.4426950216293334961, -R26 ;  /* 0x3fb8aa3b1b1a7823 */ /* 0x000fe2000000081a */
[----:B------:R-:W-:Y:S01]  /*0880*/  FFMA R20, R25, 1.4426950216293334961, -R20 ;  /* 0x3fb8aa3b19147823 */ /* 0x000fe20000000814 */
[----:B------:R-:W-:Y:S02]  /*0890*/  SHF.L.U32 R24, R24, 0x17, RZ ;  /* 0x0000001718187819 */ /* 0x000fe400000006ff */
[----:B------:R-:W-:Y:S01]  /*08a0*/  FFMA R26, R27, 1.925963033500011079e-08, R26 ;  /* 0x32a570601b1a7823 */ /* 0x000fe2000000001a */
[----:B------:R-:W-:Y:S01]  /*08b0*/  FFMA R20, R25, 1.925963033500011079e-08, R20 ;  /* 0x32a5706019147823 */ /* 0x000fe20000000014 */
[----:B------:R-:W-:-:S02]  /*08c0*/  MOV R25, UR5 ;  /* 0x0000000500197c02 */ /* 0x000fc40008000f00 */
[----:B------:R-:W2:Y:S02]  /*08d0*/  MUFU.EX2 R21, R26 ;  /* 0x0000001a00157308 */ /* 0x000ea40000000800 */
[----:B------:R-:W-:-:S06]  /*08e0*/  LEA R0, R25, R0, 0x2 ;  /* 0x0000000019007211 */ /* 0x000fcc00078e10ff */
[----:B-1----:R-:W1:Y:S01]  /*08f0*/  MUFU.EX2 R19, R20 ;  /* 0x0000001400137308 */ /* 0x002e620000000800 */
[----:B--2---:R-:W-:-:S04]  /*0900*/  FMUL R21, R22, R21 ;  /* 0x0000001516157220 */ /* 0x004fc80000400000 */
[----:B------:R-:W-:Y:S01]  /*0910*/  FMUL R21, R2, R21 ;  /* 0x0000001502157220 */ /* 0x000fe20000400000 */
[----:B-1----:R-:W-:-:S04]  /*0920*/  FMUL R19, R24, R19 ;  /* 0x0000001318137220 */ /* 0x002fc80000400000 */
[----:B------:R-:W-:Y:S01]  /*0930*/  FFMA R19, R4, R19, R21 ;  /* 0x0000001304137223 */ /* 0x000fe20000000015 */
[----:B------:R-:W-:-:S03]  /*0940*/  MOV R21, 0x4 ;  /* 0x0000000400157802 */ /* 0x000fc60000000f00 */
[----:B---3--:R-:W-:Y:S02]  /*0950*/  FFMA R18, R3, R19, -R18 ;  /* 0x0000001303127223 */ /* 0x008fe40000000812 */
[----:B------:R-:W-:-:S04]  /*0960*/  IMAD.WIDE R20, R0, R21, UR8 ;  /* 0x0000000800147e25 */ /* 0x000fc8000f8e0215 */
[----:B0-----:R-:W-:-:S05]  /*0970*/  FFMA R23, R18, R18, R23 ;  /* 0x0000001212177223 */ /* 0x001fca0000000017 */
[----:B------:R0:W-:Y:S04]  /*0980*/  STG.E desc[UR6][R16.64], R23 ;  /* 0x0000001710007986 */ /* 0x0001e8000c101906 */
[----:B------:R-:W2:Y:S01]  /*0990*/  LDG.E R25, desc[UR6][R20.64] ;  /* 0x0000000614197981 */ /* 0x000ea2000c1e1900 */
[----:B------:R-:W-:-:S05]  /*09a0*/  MOV R19, 0x4 ;  /* 0x0000000400137802 */ /* 0x000fca0000000f00 */
[----:B------:R-:W-:-:S05]  /*09b0*/  IMAD.WIDE R18, R0, R19, UR10 ;  /* 0x0000000a00127e25 */ /* 0x000fca000f8e0213 */
[----:B------:R-:W3:Y:S01]  /*09c0*/  LDG.E R22, desc[UR6][R18.64] ;  /* 0x0000000612167981 */ /* 0x000ee2000c1e1900 */
[----:B------:R-:W-:-:S04]  /*09d0*/  UIADD3 UR4, UPT, UPT, UR4, 0x4, URZ ;  /* 0x0000000404047890 */ /* 0x000fc8000fffe0ff */
[----:B------:R-:W-:Y:S01]  /*09e0*/  UISETP.NE.AND UP0, UPT, UR4, 0x14, UPT ;  /* 0x000000140400788c */ /* 0x000fe2000bf05270 */
[-C--:B--2---:R-:W-:Y:S01]  /*09f0*/  FMUL R27, R6, -R25.reuse ;  /* 0x80000019061b7220 */ /* 0x084fe20000400000 */
[----:B------:R-:W-:-:S03]  /*0a00*/  FMUL R25, R5, -R25 ;  /* 0x8000001905197220 */ /* 0x000fc60000400000 */
[-C--:B------:R-:W-:Y:S01]  /*0a10*/  FFMA.SAT R26, R27, R8.reuse, 0.5 ;  /* 0x3f0000001b1a7423 */ /* 0x080fe20000002008 */
[----:B------:R-:W-:-:S03]  /*0a20*/  FFMA.SAT R24, R25, R8, 0.5 ;  /* 0x3f00000019187423 */ /* 0x000fc60000002008 */
[-C--:B------:R-:W-:Y:S01]  /*0a30*/  FFMA.RM R8, R26, R9.reuse, 12582913 ;  /* 0x4b4000011a087423 */ /* 0x080fe20000004009 */
[----:B------:R-:W-:-:S03]  /*0a40*/  FFMA.RM R9, R24, R9, 12582913 ;  /* 0x4b40000118097423 */ /* 0x000fc60000004009 */
[----:B------:R-:W-:-:S04]  /*0a50*/  FADD R24, R8, -12583039 ;  /* 0xcb40007f08187421 */ /* 0x000fc80000000000 */
[----:B------:R-:W-:-:S04]  /*0a60*/  FFMA R24, R27, 1.4426950216293334961, -R24 ;  /* 0x3fb8aa3b1b187823 */ /* 0x000fc80000000818 */
[----:B------:R-:W-:Y:S01]  /*0a70*/  FFMA R27, R27, 1.925963033500011079e-08, R24 ;  /* 0x32a570601b1b7823 */ /* 0x000fe20000000018 */
[C---:B------:R-:W-:Y:S01]  /*0a80*/  FADD R24, R9.reuse, -12583039 ;  /* 0xcb40007f09187421 */ /* 0x040fe20000000000 */
[----:B------:R-:W-:-:S03]  /*0a90*/  SHF.L.U32 R9, R9, 0x17, RZ ;  /* 0x0000001709097819 */ /* 0x000fc600000006ff */
[C---:B------:R-:W-:Y:S02]  /*0aa0*/  FFMA R26, R25.reuse, 1.4426950216293334961, -R24 ;  /* 0x3fb8aa3b191a7823 */ /* 0x040fe40000000818 */
[----:B------:R-:W1:Y:S02]  /*0ab0*/  MUFU.EX2 R24, R27 ;  /* 0x0000001b00187308 */ /* 0x000e640000000800 */
[----:B------:R-:W-:Y:S01]  /*0ac0*/  FFMA R26, R25, 1.925963033500011079e-08, R26 ;  /* 0x32a57060191a7823 */ /* 0x000fe2000000001a */
[----:B------:R-:W-:-:S05]  /*0ad0*/  SHF.L.U32 R25, R8, 0x17, RZ ;  /* 0x0000001708197819 */ /* 0x000fca00000006ff */
[----:B------:R-:W2:Y:S01]  /*0ae0*/  MUFU.EX2 R26, R26 ;  /* 0x0000001a001a7308 */ /* 0x000ea20000000800 */
[----:B-1----:R-:W-:-:S04]  /*0af0*/  FMUL R25, R25, R24 ;  /* 0x0000001819197220 */ /* 0x002fc80000400000 */
[----:B------:R-:W-:Y:S01]  /*0b00*/  FMUL R25, R2, R25 ;  /* 0x0000001902197220 */ /* 0x000fe20000400000 */
[----:B--2---:R-:W-:-:S04]  /*0b10*/  FMUL R9, R9, R26 ;  /* 0x0000001a09097220 */ /* 0x004fc80000400000 */
[----:B------:R-:W-:-:S04]  /*0b20*/  FFMA R9, R4, R9, R25 ;  /* 0x0000000904097223 */ /* 0x000fc80000000019 */
[----:B---3--:R-:W-:-:S04]  /*0b30*/  FFMA R22, R3, R9, -R22 ;  /* 0x0000000903167223 */ /* 0x008fc80000000816 */
[----:B0-----:R-:W-:-:S05]  /*0b40*/  FFMA R23, R22, R22, R23 ;  /* 0x0000001616177223 */ /* 0x001fca0000000017 */
[----:B------:R1:W-:Y:S01]  /*0b50*/  STG.E desc[UR6][R16.64], R23 ;  /* 0x0000001710007986 */ /* 0x0003e2000c101906 */
[----:B------:R-:W-:Y:S05]  /*0b60*/  BRA.U UP0, `(.L_x_0) ;  /* 0xfffffff900187547 */ /* 0x000fea000b83ffff */
[----:B------:R-:W0:Y:S02]  /*0b70*/  LDC.64 R2, c[0x0][0x3b0] ;  /* 0x0000ec00ff027b82 */ /* 0x000e240000000a00 */
[----:B0-----:R-:W-:-:S05]  /*0b80*/  IMAD.WIDE R2, R7, 0x4, R2 ;  /* 0x0000000407027825 */ /* 0x001fca00078e0202 */
[----:B------:R-:W2:Y:S02]  /*0b90*/  LDG.E R0, desc[UR6][R2.64] ;  /* 0x0000000602007981 */ /* 0x000ea4000c1e1900 */
[----:B--2---:R-:W-:-:S13]  /*0ba0*/  FSETP.GEU.AND P0, PT, R23, R0, PT ;  /* 0x000000001700720b */ /* 0x004fda0003f0e000 */
[----:B------:R-:W-:Y:S05]  /*0bb0*/  @P0 EXIT ;  /* 0x000000000000094d */ /* 0x000fea0003800000 */
[----:B------:R-:W0:Y:S02]  /*0bc0*/  LDC.64 R4, c[0x0][0x3a8] ;  /* 0x0000ea00ff047b82 */ /* 0x000e240000000a00 */
[----:B0-----:R-:W-:-:S06]  /*0bd0*/  IMAD.WIDE R18, R7, 0x4, R4 ;  /* 0x0000000407127825 */ /* 0x001fcc00078e0204 */
[----:B------:R-:W0:Y:S01]  /*0be0*/  LDC.64 R4, c[0x0][0x3a0] ;  /* 0x0000e800ff047b82 */ /* 0x000e220000000a00 */
[----:B------:R-:W2:Y:S01]  /*0bf0*/  LDG.E R19, desc[UR6][R18.64] ;  /* 0x0000000612137981 */ /* 0x000ea2000c1e1900 */
[----:B0-----:R-:W-:-:S05]  /*0c00*/  IMAD.WIDE R4, R7, 0x4, R4 ;  /* 0x0000000407047825 */ /* 0x001fca00078e0204 */
[----:B--2---:R0:W-:Y:S04]  /*0c10*/  STG.E desc[UR6][R4.64], R19 ;  /* 0x0000001304007986 */ /* 0x0041e8000c101906 */
[----:B------:R-:W2:Y:S01]  /*0c20*/  LDG.E R11, desc[UR6][R10.64] ;  /* 0x000000060a0b7981 */ /* 0x000ea2000c1e1900 */
[----:B------:R-:W-:-:S05]  /*0c30*/  MOV R7, UR5 ;  /* 0x0000000500077c02 */ /* 0x000fca0008000f00 */
[----:B------:R-:W-:Y:S01]  /*0c40*/  IMAD.WIDE R6, R7, 0x4, R4 ;  /* 0x0000000407067825 */ /* 0x000fe200078e0204 */
[----:B------:R-:W-:-:S04]  /*0c50*/  MOV R9, UR5 ;  /* 0x0000000500097c02 */ /* 0x000fc80008000f00 */
[----:B--2---:R-:W-:Y:S04]  /*0c60*/  STG.E desc[UR6][R6.64], R11 ;  /* 0x0000000b06007986 */ /* 0x004fe8000c101906 */
[----:B------:R-:W2:Y:S01]  /*0c70*/  LDG.E R13, desc[UR6][R12.64] ;  /* 0x000000060c0d7981 */ /* 0x000ea2000c1e1900 */
[----:B------:R-:W-:Y:S01]  /*0c80*/  IMAD.WIDE R8, R9, 0x4, R6 ;  /* 0x0000000409087825 */ /* 0x000fe200078e0206 */
[----:B------:R-:W-:-:S04]  /*0c90*/  MOV R21, UR5 ;  /* 0x0000000500157c02 */ /* 0x000fc80008000f00 */
[----:B--2---:R-:W-:Y:S04]  /*0ca0*/  STG.E desc[UR6][R8.64], R13 ;  /* 0x0000000d08007986 */ /* 0x004fe8000c101906 */
[----:B------:R-:W2:Y:S01]  /*0cb0*/  LDG.E R15, desc[UR6][R14.64] ;  /* 0x000000060e0f7981 */ /* 0x000ea2000c1e1900 */
[----:B0-----:R-:W-:-:S05]  /*0cc0*/  IMAD.WIDE R4, R21, 0x4, R8 ;  /* 0x0000000415047825 */ /* 0x001fca00078e0208 */
[----:B--2---:R-:W-:Y:S04]  /*0cd0*/  STG.E desc[UR6][R4.64], R15 ;  /* 0x0000000f04007986 */ /* 0x004fe8000c101906 */
[----:B-1----:R-:W2:Y:S04]  /*0ce0*/  LDG.E R17, desc[UR6][R16.64] ;  /* 0x0000000610117981 */ /* 0x002ea8000c1e1900 */
[----:B--2---:R-:W-:Y:S01]  /*0cf0*/  STG.E desc[UR6][R2.64], R17 ;  /* 0x0000001102007986 */ /* 0x004fe2000c101906 */
[----:B------:R-:W-:Y:S05]  /*0d00*/  EXIT ;  /* 0x000000000000794d */ /* 0x000fea0003800000 */
.L_x_1:
[----:B------:R-:W-:-:S00]  /*0d10*/  BRA `(.L_x_1) ;  /* 0xfffffffc00fc7947 */ /* 0x000fc0000383ffff */
[----:B------:R-:W-:-:S00]  /*0d20*/  NOP ;  /* 0x0000000000007918 */ /* 0x000fc00000000000 */
        /* <DEDUP_REMOVED lines=13> */
.L_x_2:


//--------------------- .nv.shared.reserved.0     --------------------------
	.section	.nv.shared.reserved.0,"aw",@nobits
	.weak		__nv_reservedSMEM_offset_0_alias
	.size		__nv_reservedSMEM_offset_0_alias, 0, 64
	.other		__nv_reservedSMEM_offset_0_alias,@"STO_CUDA_RESERVED_SHARED STV_DEFAULT"
__nv_reservedSMEM_offset_0_alias:
	.zero		0
	.zero		64


//--------------------- .nv.constant0.k_random_search_4_1_21_f_f7def86f0a03 --------------------------
	.section	.nv.constant0.k_random_search_4_1_21_f_f7def86f0a03,"a",@progbits
	.sectionflags	@""
	.align	4
.nv.constant0.k_random_search_4_1_21_f_f7def86f0a03:
	.zero		964


//--------------------- SYMBOLS --------------------------

	.type		.nv.reservedSmem.offset0,@object
	.size		.nv.reservedSmem.offset0,0x4
